	.headerflags	@"EF_CUDA_TEXMODE_UNIFIED EF_CUDA_64BIT_ADDRESS EF_CUDA_ACCELERATORS EF_CUDA_SM90 EF_CUDA_VIRTUAL_SM(EF_CUDA_SM90)"
	.elftype	@"ET_EXEC"


//--------------------- .nv.info                  --------------------------
	.section	.nv.info,"",@"SHT_CUDA_INFO"
	.align	4


	//----- nvinfo : EIATTR_REGCOUNT
	.align		4
        /*0000*/ 	.byte	0x04, 0x2f
        /*0002*/ 	.short	(.L_1 - .L_0)
	.align		4
.L_0:
        /*0004*/ 	.word	index@(triton_poi_fused_bmm_transpose_15)
        /*0008*/ 	.word	0x00000018


	//----- nvinfo : EIATTR_MIN_STACK_SIZE
	.align		4
.L_1:
        /*000c*/ 	.byte	0x04, 0x12
        /*000e*/ 	.short	(.L_3 - .L_2)
	.align		4
.L_2:
        /*0010*/ 	.word	index@(triton_poi_fused_bmm_transpose_15)
        /*0014*/ 	.word	0x00000000


	//----- nvinfo : EIATTR_FRAME_SIZE
	.align		4
.L_3:
        /*0018*/ 	.byte	0x04, 0x11
        /*001a*/ 	.short	(.L_5 - .L_4)
	.align		4
.L_4:
        /*001c*/ 	.word	index@(triton_poi_fused_bmm_transpose_15)
        /*0020*/ 	.word	0x00000000


	//----- nvinfo : EIATTR_MIN_STACK_SIZE
	.align		4
.L_5:
        /*0024*/ 	.byte	0x04, 0x12
        /*0026*/ 	.short	(.L_7 - .L_6)
	.align		4
.L_6:
        /*0028*/ 	.word	index@(triton_poi_fused_bmm_transpose_15)
        /*002c*/ 	.word	0x00000000
.L_7:


//--------------------- .nv.info.triton_poi_fused_bmm_transpose_15 --------------------------
	.section	.nv.info.triton_poi_fused_bmm_transpose_15,"",@"SHT_CUDA_INFO"
	.sectionflags	@""
	.align	4


	//----- nvinfo : EIATTR_CUDA_API_VERSION
	.align		4
        /*0000*/ 	.byte	0x04, 0x37
        /*0002*/ 	.short	(.L_9 - .L_8)
.L_8:
        /*0004*/ 	.word	0x0000007c


	//----- nvinfo : EIATTR_KPARAM_INFO
	.align		4
.L_9:
        /*0008*/ 	.byte	0x04, 0x17
        /*000a*/ 	.short	(.L_11 - .L_10)
.L_10:
        /*000c*/ 	.word	0x00000000
        /*0010*/ 	.short	0x0004
        /*0012*/ 	.short	0x001c
        /*0014*/ 	.byte	0x00, 0xf0, 0x11, 0x00


	//----- nvinfo : EIATTR_KPARAM_INFO
	.align		4
.L_11:
        /*0018*/ 	.byte	0x04, 0x17
        /*001a*/ 	.short	(.L_13 - .L_12)
.L_12:
        /*001c*/ 	.word	0x00000000
        /*0020*/ 	.short	0x0003
        /*0022*/ 	.short	0x0018
        /*0024*/ 	.byte	0x00, 0xf0, 0x11, 0x00


	//----- nvinfo : EIATTR_KPARAM_INFO
	.align		4
.L_13:
        /*0028*/ 	.byte	0x04, 0x17
        /*002a*/ 	.short	(.L_15 - .L_14)
.L_14:
        /*002c*/ 	.word	0x00000000
        /*0030*/ 	.short	0x0002
        /*0032*/ 	.short	0x0010
        /*0034*/ 	.byte	0x00, 0xf4, 0x21, 0x00


	//----- nvinfo : EIATTR_KPARAM_INFO
	.align		4
.L_15:
        /*0038*/ 	.byte	0x04, 0x17
        /*003a*/ 	.short	(.L_17 - .L_16)
.L_16:
        /*003c*/ 	.word	0x00000000
        /*0040*/ 	.short	0x0001
        /*0042*/ 	.short	0x0008
        /*0044*/ 	.byte	0x00, 0xf4, 0x21, 0x00


	//----- nvinfo : EIATTR_KPARAM_INFO
	.align		4
.L_17:
        /*0048*/ 	.byte	0x04, 0x17
        /*004a*/ 	.short	(.L_19 - .L_18)
.L_18:
        /*004c*/ 	.word	0x00000000
        /*0050*/ 	.short	0x0000
        /*0052*/ 	.short	0x0000
        /*0054*/ 	.byte	0x00, 0xf4, 0x21, 0x00


	//----- nvinfo : EIATTR_SPARSE_MMA_MASK
	.align		4
.L_19:
        /*0058*/ 	.byte	0x03, 0x50
        /*005a*/ 	.short	0x0000


	//----- nvinfo : EIATTR_MAXREG_COUNT
	.align		4
        /*005c*/ 	.byte	0x03, 0x1b
        /*005e*/ 	.short	0x00ff


	//----- nvinfo : EIATTR_EXIT_INSTR_OFFSETS
	.align		4
        /*0060*/ 	.byte	0x04, 0x1c
        /*0062*/ 	.short	(.L_21 - .L_20)


	//   ....[0]....
.L_20:
        /*0064*/ 	.word	0x00000280


	//   ....[1]....
        /*0068*/ 	.word	0x000002a0


	//----- nvinfo : EIATTR_REQNTID
	.align		4
.L_21:
        /*006c*/ 	.byte	0x04, 0x10
        /*006e*/ 	.short	(.L_23 - .L_22)
.L_22:
        /*0070*/ 	.word	0x00000080
        /*0074*/ 	.word	0x00000001
        /*0078*/ 	.word	0x00000001


	//----- nvinfo : EIATTR_CBANK_PARAM_SIZE
	.align		4
.L_23:
        /*007c*/ 	.byte	0x03, 0x19
        /*007e*/ 	.short	0x0020


	//----- nvinfo : EIATTR_PARAM_CBANK
	.align		4
        /*0080*/ 	.byte	0x04, 0x0a
        /*0082*/ 	.short	(.L_25 - .L_24)
	.align		4
.L_24:
        /*0084*/ 	.word	index@(.nv.constant0.triton_poi_fused_bmm_transpose_15)
        /*0088*/ 	.short	0x0210
        /*008a*/ 	.short	0x0020


	//----- nvinfo : EIATTR_SW_WAR
	.align		4
.L_25:
        /*008c*/ 	.byte	0x04, 0x36
        /*008e*/ 	.short	(.L_27 - .L_26)
.L_26:
        /*0090*/ 	.word	0x00000008
.L_27:


//--------------------- .nv.callgraph             --------------------------
	.section	.nv.callgraph,"",@"SHT_CUDA_CALLGRAPH"
	.align	4
	.sectionentsize	8
	.align		4
        /*0000*/ 	.word	0x00000000
	.align		4
        /*0004*/ 	.word	0xffffffff
	.align		4
        /*0008*/ 	.word	0x00000000
	.align		4
        /*000c*/ 	.word	0xfffffffe
	.align		4
        /*0010*/ 	.word	0x00000000
	.align		4
        /*0014*/ 	.word	0xfffffffd
	.align		4
        /*0018*/ 	.word	0x00000000
	.align		4
        /*001c*/ 	.word	0xfffffffc


//--------------------- .text.triton_poi_fused_bmm_transpose_15 --------------------------
	.section	.text.triton_poi_fused_bmm_transpose_15,"ax",@progbits
	.align	128
        .global         triton_poi_fused_bmm_transpose_15
        .type           triton_poi_fused_bmm_transpose_15,@function
        .size           triton_poi_fused_bmm_transpose_15,(.L_x_1 - triton_poi_fused_bmm_transpose_15)
        .other          triton_poi_fused_bmm_transpose_15,@"STO_CUDA_ENTRY STV_DEFAULT"
triton_poi_fused_bmm_transpose_15:
.text.triton_poi_fused_bmm_transpose_15:
[----:B------:R-:W0:Y:S02]  /*0000*/  LDC R1, c[0x0][0x28] ;  /* 0x00000a00ff017b82 */ /* 0x000e240000000800 */
[----:B------:R-:W1:Y:S01]  /*0010*/  S2R R19, SR_CTAID.Y ;  /* 0x0000000000137919 */ /* 0x000e620000002600 */
[----:B------:R-:W2:Y:S01]  /*0020*/  LDC.64 R2, c[0x0][0x210] ;  /* 0x00008400ff027b82 */ /* 0x000ea20000000a00 */
[----:B------:R-:W-:Y:S01]  /*0030*/  HFMA2.MMA R17, -RZ, RZ, 0, 0 ;  /* 0x00000000ff117435 */ /* 0x000fe200000001ff */
[----:B------:R-:W-:Y:S01]  /*0040*/  IMAD.MOV.U32 R15, RZ, RZ, RZ ;  /* 0x000000ffff0f7224 */ /* 0x000fe200078e00ff */
[----:B------:R-:W3:Y:S01]  /*0050*/  S2R R6, SR_TID.X ;  /* 0x0000000000067919 */ /* 0x000ee20000002100 */
[----:B------:R-:W-:Y:S01]  /*0060*/  ULDC.64 UR4, c[0x0][0x208] ;  /* 0x0000820000047ab9 */ /* 0x000fe20000000a00 */
[----:B------:R-:W4:Y:S03]  /*0070*/  S2R R7, SR_CTAID.X ;  /* 0x0000000000077919 */ /* 0x000f260000002500 */
[----:B------:R-:W5:Y:S01]  /*0080*/  LDC.64 R12, c[0x0][0x220] ;  /* 0x00008800ff0c7b82 */ /* 0x000f620000000a00 */
[----:B-1----:R-:W-:-:S02]  /*0090*/  SHF.R.S32.HI R0, RZ, 0x1f, R19 ;  /* 0x0000001fff007819 */ /* 0x002fc40000011413 */
[----:B------:R-:W-:Y:S02]  /*00a0*/  ISETP.GE.AND P0, PT, R19, 0x10, PT ;  /* 0x000000101300780c */ /* 0x000fe40003f06270 */
[----:B------:R-:W-:-:S04]  /*00b0*/  LEA.HI R4, R0, R19, RZ, 0x2 ;  /* 0x0000001300047211 */ /* 0x000fc800078f10ff */
[----:B------:R-:W-:Y:S02]  /*00c0*/  LOP3.LUT R0, R4, 0xfffffffc, RZ, 0xc0, !PT ;  /* 0xfffffffc04007812 */ /* 0x000fe400078ec0ff */
[----:B------:R-:W-:Y:S02]  /*00d0*/  SHF.R.S32.HI R4, RZ, 0x2, R4 ;  /* 0x00000002ff047819 */ /* 0x000fe40000011404 */
[----:B------:R-:W-:Y:S02]  /*00e0*/  IADD3 R5, -R0, R19, RZ ;  /* 0x0000001300057210 */ /* 0x000fe40007ffe1ff */
[----:B---3--:R-:W-:-:S03]  /*00f0*/  LOP3.LUT R0, R6, 0x7f, RZ, 0xc0, !PT ;  /* 0x0000007f06007812 */ /* 0x008fc600078ec0ff */
[----:B------:R-:W-:Y:S02]  /*0100*/  IMAD R5, R5, 0x101, RZ ;  /* 0x0000010105057824 */ /* 0x000fe400078e02ff */
[----:B----4-:R-:W-:Y:S02]  /*0110*/  IMAD R0, R7, 0x100, R0 ;  /* 0x0000010007007824 */ /* 0x010fe400078e0200 */
[----:B------:R-:W-:-:S03]  /*0120*/  IMAD R5, R4, 0x420, R5 ;  /* 0x0000042004057824 */ /* 0x000fc600078e0205 */
[----:B------:R-:W-:Y:S01]  /*0130*/  IADD3 R4, R0, 0x80, RZ ;  /* 0x0000008000047810 */ /* 0x000fe20007ffe0ff */
[C---:B------:R-:W-:Y:S01]  /*0140*/  IMAD.IADD R7, R0.reuse, 0x1, R5 ;  /* 0x0000000100077824 */ /* 0x040fe200078e0205 */
[----:B------:R-:W-:Y:S02]  /*0150*/  ISETP.LT.AND P1, PT, R0, 0x101, !P0 ;  /* 0x000001010000780c */ /* 0x000fe40004721270 */
[----:B------:R-:W-:Y:S02]  /*0160*/  ISETP.LT.AND P0, PT, R4, 0x101, !P0 ;  /* 0x000001010400780c */ /* 0x000fe40004701270 */
[----:B------:R-:W-:Y:S01]  /*0170*/  IADD3 R9, R4, R5, RZ ;  /* 0x0000000504097210 */ /* 0x000fe20007ffe0ff */
[----:B--2---:R-:W-:-:S04]  /*0180*/  IMAD.WIDE R4, R7, 0x4, R2 ;  /* 0x0000000407047825 */ /* 0x004fc800078e0202 */
[----:B------:R-:W-:Y:S02]  /*0190*/  IMAD.WIDE R2, R9, 0x4, R2 ;  /* 0x0000000409027825 */ /* 0x000fe400078e0202 */
[----:B------:R-:W1:Y:S02]  /*01a0*/  LDC.64 R8, c[0x0][0x218] ;  /* 0x00008600ff087b82 */ /* 0x000e640000000a00 */
[----:B------:R-:W2:Y:S04]  /*01b0*/  @P1 LDG.E.EL R15, desc[UR4][R4.64] ;  /* 0x00000004040f1981 */ /* 0x000ea8000c2e1900 */
[----:B------:R5:W3:Y:S01]  /*01c0*/  @P0 LDG.E.EL R17, desc[UR4][R2.64] ;  /* 0x0000000402110981 */ /* 0x000ae2000c2e1900 */
[----:B------:R-:W-:Y:S02]  /*01d0*/  IMAD R7, R19, 0x101, R0 ;  /* 0x0000010113077824 */ /* 0x000fe400078e0200 */
[----:B------:R-:W-:-:S03]  /*01e0*/  IMAD R19, R0, 0x10, R19 ;  /* 0x0000001000137824 */ /* 0x000fc600078e0213 */
[----:B------:R-:W-:Y:S02]  /*01f0*/  IADD3 R11, R7, 0x80, RZ ;  /* 0x00000080070b7810 */ /* 0x000fe40007ffe0ff */
[----:B------:R-:W-:-:S05]  /*0200*/  IADD3 R21, R19, 0x800, RZ ;  /* 0x0000080013157810 */ /* 0x000fca0007ffe0ff */
[----:B-----5:R-:W-:-:S04]  /*0210*/  IMAD.WIDE R2, R21, 0x4, R12 ;  /* 0x0000000415027825 */ /* 0x020fc800078e020c */
[----:B-1----:R-:W-:-:S04]  /*0220*/  IMAD.WIDE R6, R7, 0x4, R8 ;  /* 0x0000000407067825 */ /* 0x002fc800078e0208 */
[----:B------:R-:W-:-:S04]  /*0230*/  IMAD.WIDE R8, R11, 0x4, R8 ;  /* 0x000000040b087825 */ /* 0x000fc800078e0208 */
[----:B------:R-:W-:Y:S01]  /*0240*/  IMAD.WIDE R10, R19, 0x4, R12 ;  /* 0x00000004130a7825 */ /* 0x000fe200078e020c */
[----:B--2---:R1:W-:Y:S04]  /*0250*/  @P1 STG.E desc[UR4][R6.64], R15 ;  /* 0x0000000f06001986 */ /* 0x0043e8000c101904 */
[----:B---3--:R1:W-:Y:S04]  /*0260*/  @P0 STG.E desc[UR4][R8.64], R17 ;  /* 0x0000001108000986 */ /* 0x0083e8000c101904 */
[----:B------:R1:W-:Y:S01]  /*0270*/  @P1 STG.E desc[UR4][R10.64], R15 ;  /* 0x0000000f0a001986 */ /* 0x0003e2000c101904 */
[----:B------:R-:W-:Y:S05]  /*0280*/  @!P0 EXIT ;  /* 0x000000000000894d */ /* 0x000fea0003800000 */
[----:B------:R-:W-:Y:S01]  /*0290*/  STG.E desc[UR4][R2.64], R17 ;  /* 0x0000001102007986 */ /* 0x000fe2000c101904 */
[----:B------:R-:W-:Y:S05]  /*02a0*/  EXIT ;  /* 0x000000000000794d */ /* 0x000fea0003800000 */
.L_x_0:
[----:B------:R-:W-:-:S00]  /*02b0*/  BRA `(.L_x_0) ;  /* 0xfffffffc00fc7947 */ /* 0x000fc0000383ffff */
[----:B------:R-:W-:-:S00]  /*02c0*/  NOP ;  /* 0x0000000000007918 */ /* 0x000fc00000000000 */
        /* <DEDUP_REMOVED lines=11> */
.L_x_1:


//--------------------- .nv.constant0.triton_poi_fused_bmm_transpose_15 --------------------------
	.section	.nv.constant0.triton_poi_fused_bmm_transpose_15,"a",@progbits
	.sectionflags	@""
	.align	4
.nv.constant0.triton_poi_fused_bmm_transpose_15:
	.zero		560
